//
// Generated by NVIDIA NVVM Compiler
//
// Compiler Build ID: CL-36424714
// Cuda compilation tools, release 13.0, V13.0.88
// Based on NVVM 20.0.0
//

.version 9.0
.target sm_100
.address_size 64

	// .globl	_Z4testPi

.visible .entry _Z4testPi(
	.param .u64 .ptr .align 1 _Z4testPi_param_0
)
{
	.reg .pred 	%p<2>;
	.reg .b32 	%r<4>;
	.reg .b64 	%rd<7>;

	ld.param.u64 	%rd1, [_Z4testPi_param_0];
	cvta.to.global.u64 	%rd2, %rd1;
	mov.u32 	%r1, %tid.x;
	setp.eq.s32 	%p1, %r1, 0;
	selp.b32 	%r2, 10, 20, %p1;
	mul.lo.s32 	%r3, %r2, %r1;
	mul.wide.u32 	%rd3, %r3, 4;
	add.s64 	%rd4, %rd2, %rd3;
	st.global.u32 	[%rd4], %r1;
	bar.sync 	0;
	mul.wide.u32 	%rd5, %r1, 4;
	add.s64 	%rd6, %rd2, %rd5;
	st.global.u32 	[%rd6], %r1;
	ret;

}


// ===== COMPILED SASS (sm_100) =====

	.target	sm_100

	.elftype	@"ET_EXEC"


//--------------------- .note.nv.tkinfo           --------------------------
	.section	.note.nv.tkinfo,"",@"SHT_NOTE"
	.sectionflags	@"SHF_NOTE_NV_TKINFO"
	.tkinfo
        /*0018*/ 	.word	0x00000002
        /*0030*/ 	.string	""
        /*0030*/ 	.string	"ptxas"
        /*0030*/ 	.string	"Cuda compilation tools, release 13.0, V13.0.88"
        /*0030*/ 	.string	"Build cuda_13.0.r13.0/compiler.36424714_0"
        /*0030*/ 	.string	"-arch sm_100 -m 64 "



//--------------------- .note.nv.cuinfo           --------------------------
	.section	.note.nv.cuinfo,"",@"SHT_NOTE"
	.sectionflags	@"SHF_NOTE_NV_CUINFO"
        /*0018*/ 	.short	0x0002
        /*001a*/ 	.short	0x0064
        /*001c*/ 	.short	0x0082
	.zero		2


//--------------------- .nv.info                  --------------------------
	.section	.nv.info,"",@"SHT_CUDA_INFO"
	.align	4


	//----- nvinfo : EIATTR_REGCOUNT
	.align		4
        /*0000*/ 	.byte	0x04, 0x2f
        /*0002*/ 	.short	(.L_1 - .L_0)
	.align		4
.L_0:
        /*0004*/ 	.word	index@(_Z4testPi)
        /*0008*/ 	.word	0x0000000a


	//----- nvinfo : EIATTR_FRAME_SIZE
	.align		4
.L_1:
        /*000c*/ 	.byte	0x04, 0x11
        /*000e*/ 	.short	(.L_3 - .L_2)
	.align		4
.L_2:
        /*0010*/ 	.word	index@(_Z4testPi)
        /*0014*/ 	.word	0x00000000


	//----- nvinfo : EIATTR_MIN_STACK_SIZE
	.align		4
.L_3:
        /*0018*/ 	.byte	0x04, 0x12
        /*001a*/ 	.short	(.L_5 - .L_4)
	.align		4
.L_4:
        /*001c*/ 	.word	index@(_Z4testPi)
        /*0020*/ 	.word	0x00000000
.L_5:


//--------------------- .nv.compat                --------------------------
	.section	.nv.compat,"",@"SHT_CUDA_COMPAT_INFO"
	.align	4
        /*0000*/ 	.byte	0x02, 0x09, 0x00, 0x00, 0x02, 0x02, 0x01, 0x00, 0x02, 0x05, 0x05, 0x00, 0x03, 0x07, 0x01, 0x01
        /*0010*/ 	.byte	0x02, 0x03, 0x00, 0x00, 0x02, 0x06, 0x01, 0x00, 0x04, 0x0b, 0x08, 0x00, 0x09, 0x00, 0x00, 0x00
        /*0020*/ 	.byte	0x00, 0x00, 0x00, 0x00


//--------------------- .nv.info._Z4testPi        --------------------------
	.section	.nv.info._Z4testPi,"",@"SHT_CUDA_INFO"
	.sectionflags	@""
	.align	4


	//----- nvinfo : EIATTR_CUDA_API_VERSION
	.align		4
        /*0000*/ 	.byte	0x04, 0x37
        /*0002*/ 	.short	(.L_7 - .L_6)
.L_6:
        /*0004*/ 	.word	0x00000082


	//----- nvinfo : EIATTR_KPARAM_INFO
	.align		4
.L_7:
        /*0008*/ 	.byte	0x04, 0x17
        /*000a*/ 	.short	(.L_9 - .L_8)
.L_8:
        /*000c*/ 	.word	0x00000000
        /*0010*/ 	.short	0x0000
        /*0012*/ 	.short	0x0000
        /*0014*/ 	.byte	0x00, 0xf5, 0x21, 0x00


	//----- nvinfo : EIATTR_SPARSE_MMA_MASK
	.align		4
.L_9:
        /*0018*/ 	.byte	0x03, 0x50
        /*001a*/ 	.short	0x0000


	//----- nvinfo : EIATTR_MAXREG_COUNT
	.align		4
        /*001c*/ 	.byte	0x03, 0x1b
        /*001e*/ 	.short	0x00ff


	//----- nvinfo : EIATTR_NUM_BARRIERS
	.align		4
        /*0020*/ 	.byte	0x02, 0x4c
        /*0022*/ 	.byte	0x01
	.zero		1


	//----- nvinfo : EIATTR_MERCURY_ISA_VERSION
	.align		4
        /*0024*/ 	.byte	0x03, 0x5f
        /*0026*/ 	.short	0x0101


	//----- nvinfo : EIATTR_VRC_CTA_INIT_COUNT
	.align		4
        /*0028*/ 	.byte	0x02, 0x4a
	.zero		1
	.zero		1


	//----- nvinfo : EIATTR_EXIT_INSTR_OFFSETS
	.align		4
        /*002c*/ 	.byte	0x04, 0x1c
        /*002e*/ 	.short	(.L_11 - .L_10)


	//   ....[0]....
.L_10:
        /*0030*/ 	.word	0x000000d0


	//----- nvinfo : EIATTR_CBANK_PARAM_SIZE
	.align		4
.L_11:
        /*0034*/ 	.byte	0x03, 0x19
        /*0036*/ 	.short	0x0008


	//----- nvinfo : EIATTR_PARAM_CBANK
	.align		4
        /*0038*/ 	.byte	0x04, 0x0a
        /*003a*/ 	.short	(.L_13 - .L_12)
	.align		4
.L_12:
        /*003c*/ 	.word	index@(.nv.constant0._Z4testPi)
        /*0040*/ 	.short	0x0380
        /*0042*/ 	.short	0x0008


	//----- nvinfo : EIATTR_SW_WAR
	.align		4
.L_13:
        /*0044*/ 	.byte	0x04, 0x36
        /*0046*/ 	.short	(.L_15 - .L_14)
.L_14:
        /*0048*/ 	.word	0x00000008
.L_15:


//--------------------- .nv.callgraph             --------------------------
	.section	.nv.callgraph,"",@"SHT_CUDA_CALLGRAPH"
	.align	4
	.sectionentsize	8
	.align		4
        /*0000*/ 	.word	0x00000000
	.align		4
        /*0004*/ 	.word	0xffffffff
	.align		4
        /*0008*/ 	.word	0x00000000
	.align		4
        /*000c*/ 	.word	0xfffffffe
	.align		4
        /*0010*/ 	.word	0x00000000
	.align		4
        /*0014*/ 	.word	0xfffffffd
	.align		4
        /*0018*/ 	.word	0x00000000
	.align		4
        /*001c*/ 	.word	0xfffffffc


//--------------------- .text._Z4testPi           --------------------------
	.section	.text._Z4testPi,"ax",@progbits
	.align	128
        .global         _Z4testPi
        .type           _Z4testPi,@function
        .size           _Z4testPi,(.L_x_1 - _Z4testPi)
        .other          _Z4testPi,@"STO_CUDA_ENTRY STV_DEFAULT"
_Z4testPi:
.text._Z4testPi:
[----:B------:R-:W-:Y:S01]  /*0000*/  LDC R1, c[0x0][0x37c] ;  /* 0x0000df00ff017b82 */ /* 0x000fe20000000800 */
[----:B------:R-:W0:Y:S07]  /*0010*/  S2R R7, SR_TID.X ;  /* 0x0000000000077919 */ /* 0x000e2e0000002100 */
[----:B------:R-:W1:Y:S01]  /*0020*/  LDC.64 R4, c[0x0][0x380] ;  /* 0x0000e000ff047b82 */ /* 0x000e620000000a00 */
[----:B------:R-:W-:Y:S01]  /*0030*/  HFMA2 R0, -RZ, RZ, 0, 5.9604644775390625e-07 ;  /* 0x0000000aff007431 */ /* 0x000fe200000001ff */
[----:B------:R-:W2:Y:S01]  /*0040*/  LDCU.64 UR4, c[0x0][0x358] ;  /* 0x00006b00ff0477ac */ /* 0x000ea20008000a00 */
[----:B0-----:R-:W-:-:S04]  /*0050*/  ISETP.NE.AND P0, PT, R7, RZ, PT ;  /* 0x000000ff0700720c */ /* 0x001fc80003f05270 */
[----:B------:R-:W-:-:S05]  /*0060*/  SEL R0, R0, 0x14, !P0 ;  /* 0x0000001400007807 */ /* 0x000fca0004000000 */
[----:B------:R-:W-:-:S04]  /*0070*/  IMAD R3, R0, R7, RZ ;  /* 0x0000000700037224 */ /* 0x000fc800078e02ff */
[----:B-1----:R-:W-:-:S04]  /*0080*/  IMAD.WIDE.U32 R2, R3, 0x4, R4 ;  /* 0x0000000403027825 */ /* 0x002fc800078e0004 */
[----:B------:R-:W-:Y:S01]  /*0090*/  IMAD.WIDE.U32 R4, R7, 0x4, R4 ;  /* 0x0000000407047825 */ /* 0x000fe200078e0004 */
[----:B--2---:R-:W-:Y:S01]  /*00a0*/  STG.E desc[UR4][R2.64], R7 ;  /* 0x0000000702007986 */ /* 0x004fe2000c101904 */
[----:B------:R-:W-:Y:S06]  /*00b0*/  BAR.SYNC.DEFER_BLOCKING 0x0 ;  /* 0x0000000000007b1d */ /* 0x000fec0000010000 */
[----:B------:R-:W-:Y:S01]  /*00c0*/  STG.E desc[UR4][R4.64], R7 ;  /* 0x0000000704007986 */ /* 0x000fe2000c101904 */
[----:B------:R-:W-:Y:S05]  /*00d0*/  EXIT ;  /* 0x000000000000794d */ /* 0x000fea0003800000 */
.L_x_0:
[----:B------:R-:W-:-:S00]  /*00e0*/  BRA `(.L_x_0) ;  /* 0xfffffffc00fc7947 */ /* 0x000fc0000383ffff */
[----:B------:R-:W-:-:S00]  /*00f0*/  NOP ;  /* 0x0000000000007918 */ /* 0x000fc00000000000 */
        /* <DEDUP_REMOVED lines=8> */
.L_x_1:


//--------------------- .nv.shared.reserved.0     --------------------------
	.section	.nv.shared.reserved.0,"aw",@nobits
	.weak		__nv_reservedSMEM_offset_0_alias
	.size		__nv_reservedSMEM_offset_0_alias, 0, 64
	.other		__nv_reservedSMEM_offset_0_alias,@"STO_CUDA_RESERVED_SHARED STV_DEFAULT"
__nv_reservedSMEM_offset_0_alias:
	.zero		0
	.zero		64


//--------------------- .nv.constant0._Z4testPi   --------------------------
	.section	.nv.constant0._Z4testPi,"a",@progbits
	.sectionflags	@""
	.align	4
.nv.constant0._Z4testPi:
	.zero		904


//--------------------- SYMBOLS --------------------------

	.type		.nv.reservedSmem.offset0,@object
	.size		.nv.reservedSmem.offset0,0x4
